//
// Generated by NVIDIA NVVM Compiler
//
// Compiler Build ID: CL-36424714
// Cuda compilation tools, release 13.0, V13.0.88
// Based on NVVM 20.0.0
//

.version 9.0
.target sm_100
.address_size 64

	// .globl	_Z8multiplyPfS_S_i
.extern .func  (.param .b32 func_retval0) vprintf
(
	.param .b64 vprintf_param_0,
	.param .b64 vprintf_param_1
)
;
.global .align 1 .b8 $str[13] = {37, 102, 32, 37, 102, 32, 37, 100, 32, 37, 100, 10};

.visible .entry _Z8multiplyPfS_S_i(
	.param .u64 .ptr .align 1 _Z8multiplyPfS_S_i_param_0,
	.param .u64 .ptr .align 1 _Z8multiplyPfS_S_i_param_1,
	.param .u64 .ptr .align 1 _Z8multiplyPfS_S_i_param_2,
	.param .u32 _Z8multiplyPfS_S_i_param_3
)
{
	.local .align 8 .b8 	__local_depot0[24];
	.reg .b64 	%SP;
	.reg .b64 	%SPL;
	.reg .pred 	%p<25>;
	.reg .b32 	%r<90>;
	.reg .b32 	%f<68>;
	.reg .b64 	%rd<87>;
	.reg .b64 	%fd<31>;

	mov.u64 	%SPL, __local_depot0;
	cvta.local.u64 	%SP, %SPL;
	ld.param.u64 	%rd21, [_Z8multiplyPfS_S_i_param_0];
	ld.param.u64 	%rd22, [_Z8multiplyPfS_S_i_param_1];
	ld.param.u32 	%r31, [_Z8multiplyPfS_S_i_param_3];
	cvta.to.global.u64 	%rd1, %rd22;
	cvta.to.global.u64 	%rd2, %rd21;
	add.u64 	%rd23, %SP, 0;
	add.u64 	%rd3, %SPL, 0;
	mov.u32 	%r32, %nctaid.x;
	mov.u32 	%r33, %ctaid.x;
	mov.u32 	%r34, %tid.x;
	mad.lo.s32 	%r1, %r32, %r33, %r34;
	mov.u32 	%r35, %nctaid.y;
	mov.u32 	%r36, %ctaid.y;
	mov.u32 	%r37, %tid.y;
	mad.lo.s32 	%r2, %r35, %r36, %r37;
	setp.lt.s32 	%p1, %r31, 1;
	mov.f32 	%f67, 0f00000000;
	@%p1 bra 	$L__BB0_41;
	mul.lo.s32 	%r3, %r31, %r2;
	or.b32  	%r4, %r2, %r1;
	and.b32  	%r5, %r31, 7;
	setp.lt.u32 	%p2, %r31, 8;
	mov.f32 	%f67, 0f00000000;
	mov.b32 	%r88, 0;
	@%p2 bra 	$L__BB0_20;
	and.b32  	%r88, %r31, 2147483640;
	mov.f32 	%f67, 0f00000000;
	mov.b32 	%r86, 0;
	mov.u64 	%rd26, $str;
	mul.wide.u32 	%rd6, %r31, 4;
$L__BB0_3:
	.pragma "nounroll";
	setp.ne.s32 	%p3, %r4, 0;
	add.s32 	%r8, %r86, %r3;
	mul.wide.s32 	%rd24, %r8, 4;
	add.s64 	%rd4, %rd2, %rd24;
	ld.global.f32 	%f2, [%rd4];
	mad.lo.s32 	%r9, %r86, %r31, %r1;
	mul.wide.s32 	%rd25, %r9, 4;
	add.s64 	%rd5, %rd1, %rd25;
	ld.global.f32 	%f3, [%rd5];
	fma.rn.f32 	%f4, %f2, %f3, %f67;
	@%p3 bra 	$L__BB0_5;
	cvt.f64.f32 	%fd1, %f2;
	cvt.f64.f32 	%fd2, %f3;
	st.local.f64 	[%rd3], %fd1;
	st.local.f64 	[%rd3+8], %fd2;
	st.local.v2.u32 	[%rd3+16], {%r8, %r9};
	cvta.global.u64 	%rd27, %rd26;
	{ // callseq 0, 0
	.param .b64 param0;
	st.param.b64 	[param0], %rd27;
	.param .b64 param1;
	st.param.b64 	[param1], %rd23;
	.param .b32 retval0;
	call.uni (retval0), 
	vprintf, 
	(
	param0, 
	param1
	);
	ld.param.b32 	%r40, [retval0];
	} // callseq 0
$L__BB0_5:
	ld.global.f32 	%f5, [%rd4+4];
	add.s32 	%r10, %r9, %r31;
	add.s64 	%rd7, %rd5, %rd6;
	ld.global.f32 	%f6, [%rd7];
	fma.rn.f32 	%f7, %f5, %f6, %f4;
	@%p3 bra 	$L__BB0_7;
	add.s32 	%r42, %r8, 1;
	cvt.f64.f32 	%fd3, %f5;
	cvt.f64.f32 	%fd4, %f6;
	st.local.f64 	[%rd3], %fd3;
	st.local.f64 	[%rd3+8], %fd4;
	st.local.v2.u32 	[%rd3+16], {%r42, %r10};
	cvta.global.u64 	%rd30, %rd26;
	{ // callseq 1, 0
	.param .b64 param0;
	st.param.b64 	[param0], %rd30;
	.param .b64 param1;
	st.param.b64 	[param1], %rd23;
	.param .b32 retval0;
	call.uni (retval0), 
	vprintf, 
	(
	param0, 
	param1
	);
	ld.param.b32 	%r43, [retval0];
	} // callseq 1
$L__BB0_7:
	ld.global.f32 	%f8, [%rd4+8];
	add.s32 	%r11, %r10, %r31;
	add.s64 	%rd8, %rd7, %rd6;
	ld.global.f32 	%f9, [%rd8];
	fma.rn.f32 	%f10, %f8, %f9, %f7;
	@%p3 bra 	$L__BB0_9;
	add.s32 	%r45, %r8, 2;
	cvt.f64.f32 	%fd5, %f8;
	cvt.f64.f32 	%fd6, %f9;
	st.local.f64 	[%rd3], %fd5;
	st.local.f64 	[%rd3+8], %fd6;
	st.local.v2.u32 	[%rd3+16], {%r45, %r11};
	cvta.global.u64 	%rd33, %rd26;
	{ // callseq 2, 0
	.param .b64 param0;
	st.param.b64 	[param0], %rd33;
	.param .b64 param1;
	st.param.b64 	[param1], %rd23;
	.param .b32 retval0;
	call.uni (retval0), 
	vprintf, 
	(
	param0, 
	param1
	);
	ld.param.b32 	%r46, [retval0];
	} // callseq 2
$L__BB0_9:
	ld.global.f32 	%f11, [%rd4+12];
	add.s32 	%r12, %r11, %r31;
	add.s64 	%rd9, %rd8, %rd6;
	ld.global.f32 	%f12, [%rd9];
	fma.rn.f32 	%f13, %f11, %f12, %f10;
	@%p3 bra 	$L__BB0_11;
	add.s32 	%r48, %r8, 3;
	cvt.f64.f32 	%fd7, %f11;
	cvt.f64.f32 	%fd8, %f12;
	st.local.f64 	[%rd3], %fd7;
	st.local.f64 	[%rd3+8], %fd8;
	st.local.v2.u32 	[%rd3+16], {%r48, %r12};
	mov.u64 	%rd35, $str;
	cvta.global.u64 	%rd36, %rd35;
	add.u64 	%rd37, %SP, 0;
	{ // callseq 3, 0
	.param .b64 param0;
	st.param.b64 	[param0], %rd36;
	.param .b64 param1;
	st.param.b64 	[param1], %rd37;
	.param .b32 retval0;
	call.uni (retval0), 
	vprintf, 
	(
	param0, 
	param1
	);
	ld.param.b32 	%r49, [retval0];
	} // callseq 3
$L__BB0_11:
	ld.global.f32 	%f14, [%rd4+16];
	add.s32 	%r13, %r12, %r31;
	add.s64 	%rd10, %rd9, %rd6;
	ld.global.f32 	%f15, [%rd10];
	fma.rn.f32 	%f16, %f14, %f15, %f13;
	@%p3 bra 	$L__BB0_13;
	add.s32 	%r51, %r8, 4;
	cvt.f64.f32 	%fd9, %f14;
	cvt.f64.f32 	%fd10, %f15;
	st.local.f64 	[%rd3], %fd9;
	st.local.f64 	[%rd3+8], %fd10;
	st.local.v2.u32 	[%rd3+16], {%r51, %r13};
	mov.u64 	%rd38, $str;
	cvta.global.u64 	%rd39, %rd38;
	add.u64 	%rd40, %SP, 0;
	{ // callseq 4, 0
	.param .b64 param0;
	st.param.b64 	[param0], %rd39;
	.param .b64 param1;
	st.param.b64 	[param1], %rd40;
	.param .b32 retval0;
	call.uni (retval0), 
	vprintf, 
	(
	param0, 
	param1
	);
	ld.param.b32 	%r52, [retval0];
	} // callseq 4
$L__BB0_13:
	ld.global.f32 	%f17, [%rd4+20];
	add.s32 	%r14, %r13, %r31;
	add.s64 	%rd11, %rd10, %rd6;
	ld.global.f32 	%f18, [%rd11];
	fma.rn.f32 	%f19, %f17, %f18, %f16;
	@%p3 bra 	$L__BB0_15;
	add.s32 	%r54, %r8, 5;
	cvt.f64.f32 	%fd11, %f17;
	cvt.f64.f32 	%fd12, %f18;
	st.local.f64 	[%rd3], %fd11;
	st.local.f64 	[%rd3+8], %fd12;
	st.local.v2.u32 	[%rd3+16], {%r54, %r14};
	mov.u64 	%rd41, $str;
	cvta.global.u64 	%rd42, %rd41;
	add.u64 	%rd43, %SP, 0;
	{ // callseq 5, 0
	.param .b64 param0;
	st.param.b64 	[param0], %rd42;
	.param .b64 param1;
	st.param.b64 	[param1], %rd43;
	.param .b32 retval0;
	call.uni (retval0), 
	vprintf, 
	(
	param0, 
	param1
	);
	ld.param.b32 	%r55, [retval0];
	} // callseq 5
$L__BB0_15:
	ld.global.f32 	%f20, [%rd4+24];
	add.s32 	%r15, %r14, %r31;
	add.s64 	%rd12, %rd11, %rd6;
	ld.global.f32 	%f21, [%rd12];
	fma.rn.f32 	%f22, %f20, %f21, %f19;
	@%p3 bra 	$L__BB0_17;
	add.s32 	%r57, %r8, 6;
	cvt.f64.f32 	%fd13, %f20;
	cvt.f64.f32 	%fd14, %f21;
	st.local.f64 	[%rd3], %fd13;
	st.local.f64 	[%rd3+8], %fd14;
	st.local.v2.u32 	[%rd3+16], {%r57, %r15};
	mov.u64 	%rd44, $str;
	cvta.global.u64 	%rd45, %rd44;
	add.u64 	%rd46, %SP, 0;
	{ // callseq 6, 0
	.param .b64 param0;
	st.param.b64 	[param0], %rd45;
	.param .b64 param1;
	st.param.b64 	[param1], %rd46;
	.param .b32 retval0;
	call.uni (retval0), 
	vprintf, 
	(
	param0, 
	param1
	);
	ld.param.b32 	%r58, [retval0];
	} // callseq 6
$L__BB0_17:
	ld.global.f32 	%f23, [%rd4+28];
	add.s64 	%rd47, %rd12, %rd6;
	ld.global.f32 	%f24, [%rd47];
	fma.rn.f32 	%f67, %f23, %f24, %f22;
	@%p3 bra 	$L__BB0_19;
	add.s32 	%r60, %r8, 7;
	cvt.f64.f32 	%fd15, %f23;
	cvt.f64.f32 	%fd16, %f24;
	st.local.f64 	[%rd3], %fd15;
	st.local.f64 	[%rd3+8], %fd16;
	add.s32 	%r61, %r15, %r31;
	st.local.v2.u32 	[%rd3+16], {%r60, %r61};
	mov.u64 	%rd48, $str;
	cvta.global.u64 	%rd49, %rd48;
	add.u64 	%rd50, %SP, 0;
	{ // callseq 7, 0
	.param .b64 param0;
	st.param.b64 	[param0], %rd49;
	.param .b64 param1;
	st.param.b64 	[param1], %rd50;
	.param .b32 retval0;
	call.uni (retval0), 
	vprintf, 
	(
	param0, 
	param1
	);
	ld.param.b32 	%r62, [retval0];
	} // callseq 7
$L__BB0_19:
	add.s32 	%r86, %r86, 8;
	setp.ne.s32 	%p11, %r86, %r88;
	@%p11 bra 	$L__BB0_3;
$L__BB0_20:
	setp.eq.s32 	%p12, %r5, 0;
	@%p12 bra 	$L__BB0_41;
	and.b32  	%r18, %r31, 3;
	setp.lt.u32 	%p13, %r5, 4;
	@%p13 bra 	$L__BB0_31;
	setp.ne.s32 	%p14, %r4, 0;
	add.s32 	%r19, %r88, %r3;
	mul.wide.s32 	%rd51, %r19, 4;
	add.s64 	%rd13, %rd2, %rd51;
	ld.global.f32 	%f28, [%rd13];
	mad.lo.s32 	%r20, %r88, %r31, %r1;
	mul.wide.s32 	%rd52, %r20, 4;
	add.s64 	%rd14, %rd1, %rd52;
	ld.global.f32 	%f29, [%rd14];
	fma.rn.f32 	%f30, %f28, %f29, %f67;
	@%p14 bra 	$L__BB0_24;
	cvt.f64.f32 	%fd17, %f28;
	cvt.f64.f32 	%fd18, %f29;
	st.local.f64 	[%rd3], %fd17;
	st.local.f64 	[%rd3+8], %fd18;
	st.local.v2.u32 	[%rd3+16], {%r19, %r20};
	mov.u64 	%rd53, $str;
	cvta.global.u64 	%rd54, %rd53;
	add.u64 	%rd55, %SP, 0;
	{ // callseq 8, 0
	.param .b64 param0;
	st.param.b64 	[param0], %rd54;
	.param .b64 param1;
	st.param.b64 	[param1], %rd55;
	.param .b32 retval0;
	call.uni (retval0), 
	vprintf, 
	(
	param0, 
	param1
	);
	ld.param.b32 	%r64, [retval0];
	} // callseq 8
$L__BB0_24:
	setp.ne.s32 	%p15, %r4, 0;
	ld.global.f32 	%f31, [%rd13+4];
	add.s32 	%r21, %r20, %r31;
	mul.wide.u32 	%rd15, %r31, 4;
	add.s64 	%rd16, %rd14, %rd15;
	ld.global.f32 	%f32, [%rd16];
	fma.rn.f32 	%f33, %f31, %f32, %f30;
	@%p15 bra 	$L__BB0_26;
	add.s32 	%r66, %r19, 1;
	cvt.f64.f32 	%fd19, %f31;
	cvt.f64.f32 	%fd20, %f32;
	st.local.f64 	[%rd3], %fd19;
	st.local.f64 	[%rd3+8], %fd20;
	st.local.v2.u32 	[%rd3+16], {%r66, %r21};
	mov.u64 	%rd56, $str;
	cvta.global.u64 	%rd57, %rd56;
	add.u64 	%rd58, %SP, 0;
	{ // callseq 9, 0
	.param .b64 param0;
	st.param.b64 	[param0], %rd57;
	.param .b64 param1;
	st.param.b64 	[param1], %rd58;
	.param .b32 retval0;
	call.uni (retval0), 
	vprintf, 
	(
	param0, 
	param1
	);
	ld.param.b32 	%r67, [retval0];
	} // callseq 9
$L__BB0_26:
	setp.ne.s32 	%p16, %r4, 0;
	ld.global.f32 	%f34, [%rd13+8];
	add.s32 	%r22, %r21, %r31;
	add.s64 	%rd17, %rd16, %rd15;
	ld.global.f32 	%f35, [%rd17];
	fma.rn.f32 	%f36, %f34, %f35, %f33;
	@%p16 bra 	$L__BB0_28;
	add.s32 	%r69, %r19, 2;
	cvt.f64.f32 	%fd21, %f34;
	cvt.f64.f32 	%fd22, %f35;
	st.local.f64 	[%rd3], %fd21;
	st.local.f64 	[%rd3+8], %fd22;
	st.local.v2.u32 	[%rd3+16], {%r69, %r22};
	mov.u64 	%rd59, $str;
	cvta.global.u64 	%rd60, %rd59;
	add.u64 	%rd61, %SP, 0;
	{ // callseq 10, 0
	.param .b64 param0;
	st.param.b64 	[param0], %rd60;
	.param .b64 param1;
	st.param.b64 	[param1], %rd61;
	.param .b32 retval0;
	call.uni (retval0), 
	vprintf, 
	(
	param0, 
	param1
	);
	ld.param.b32 	%r70, [retval0];
	} // callseq 10
$L__BB0_28:
	setp.ne.s32 	%p17, %r4, 0;
	ld.global.f32 	%f37, [%rd13+12];
	add.s64 	%rd62, %rd17, %rd15;
	ld.global.f32 	%f38, [%rd62];
	fma.rn.f32 	%f67, %f37, %f38, %f36;
	@%p17 bra 	$L__BB0_30;
	add.s32 	%r72, %r19, 3;
	cvt.f64.f32 	%fd23, %f37;
	cvt.f64.f32 	%fd24, %f38;
	st.local.f64 	[%rd3], %fd23;
	st.local.f64 	[%rd3+8], %fd24;
	add.s32 	%r73, %r22, %r31;
	st.local.v2.u32 	[%rd3+16], {%r72, %r73};
	mov.u64 	%rd63, $str;
	cvta.global.u64 	%rd64, %rd63;
	add.u64 	%rd65, %SP, 0;
	{ // callseq 11, 0
	.param .b64 param0;
	st.param.b64 	[param0], %rd64;
	.param .b64 param1;
	st.param.b64 	[param1], %rd65;
	.param .b32 retval0;
	call.uni (retval0), 
	vprintf, 
	(
	param0, 
	param1
	);
	ld.param.b32 	%r74, [retval0];
	} // callseq 11
$L__BB0_30:
	add.s32 	%r88, %r88, 4;
$L__BB0_31:
	setp.eq.s32 	%p18, %r18, 0;
	@%p18 bra 	$L__BB0_41;
	setp.eq.s32 	%p19, %r18, 1;
	@%p19 bra 	$L__BB0_38;
	setp.ne.s32 	%p20, %r4, 0;
	add.s32 	%r25, %r88, %r3;
	mul.wide.s32 	%rd66, %r25, 4;
	add.s64 	%rd18, %rd2, %rd66;
	ld.global.f32 	%f42, [%rd18];
	mad.lo.s32 	%r26, %r88, %r31, %r1;
	mul.wide.s32 	%rd67, %r26, 4;
	add.s64 	%rd19, %rd1, %rd67;
	ld.global.f32 	%f43, [%rd19];
	fma.rn.f32 	%f44, %f42, %f43, %f67;
	@%p20 bra 	$L__BB0_35;
	cvt.f64.f32 	%fd25, %f42;
	cvt.f64.f32 	%fd26, %f43;
	st.local.f64 	[%rd3], %fd25;
	st.local.f64 	[%rd3+8], %fd26;
	st.local.v2.u32 	[%rd3+16], {%r25, %r26};
	mov.u64 	%rd68, $str;
	cvta.global.u64 	%rd69, %rd68;
	add.u64 	%rd70, %SP, 0;
	{ // callseq 12, 0
	.param .b64 param0;
	st.param.b64 	[param0], %rd69;
	.param .b64 param1;
	st.param.b64 	[param1], %rd70;
	.param .b32 retval0;
	call.uni (retval0), 
	vprintf, 
	(
	param0, 
	param1
	);
	ld.param.b32 	%r76, [retval0];
	} // callseq 12
$L__BB0_35:
	setp.ne.s32 	%p21, %r4, 0;
	ld.global.f32 	%f45, [%rd18+4];
	mul.wide.u32 	%rd71, %r31, 4;
	add.s64 	%rd72, %rd19, %rd71;
	ld.global.f32 	%f46, [%rd72];
	fma.rn.f32 	%f67, %f45, %f46, %f44;
	@%p21 bra 	$L__BB0_37;
	add.s32 	%r78, %r25, 1;
	cvt.f64.f32 	%fd27, %f45;
	cvt.f64.f32 	%fd28, %f46;
	st.local.f64 	[%rd3], %fd27;
	st.local.f64 	[%rd3+8], %fd28;
	add.s32 	%r79, %r26, %r31;
	st.local.v2.u32 	[%rd3+16], {%r78, %r79};
	mov.u64 	%rd73, $str;
	cvta.global.u64 	%rd74, %rd73;
	add.u64 	%rd75, %SP, 0;
	{ // callseq 13, 0
	.param .b64 param0;
	st.param.b64 	[param0], %rd74;
	.param .b64 param1;
	st.param.b64 	[param1], %rd75;
	.param .b32 retval0;
	call.uni (retval0), 
	vprintf, 
	(
	param0, 
	param1
	);
	ld.param.b32 	%r80, [retval0];
	} // callseq 13
$L__BB0_37:
	add.s32 	%r88, %r88, 2;
$L__BB0_38:
	and.b32  	%r82, %r31, 1;
	setp.eq.b32 	%p22, %r82, 1;
	not.pred 	%p23, %p22;
	@%p23 bra 	$L__BB0_41;
	setp.ne.s32 	%p24, %r4, 0;
	add.s32 	%r29, %r88, %r3;
	mul.wide.s32 	%rd76, %r29, 4;
	add.s64 	%rd77, %rd2, %rd76;
	ld.global.f32 	%f50, [%rd77];
	mad.lo.s32 	%r30, %r88, %r31, %r1;
	mul.wide.s32 	%rd78, %r30, 4;
	add.s64 	%rd79, %rd1, %rd78;
	ld.global.f32 	%f51, [%rd79];
	fma.rn.f32 	%f67, %f50, %f51, %f67;
	@%p24 bra 	$L__BB0_41;
	cvt.f64.f32 	%fd29, %f50;
	cvt.f64.f32 	%fd30, %f51;
	st.local.f64 	[%rd3], %fd29;
	st.local.f64 	[%rd3+8], %fd30;
	st.local.v2.u32 	[%rd3+16], {%r29, %r30};
	mov.u64 	%rd80, $str;
	cvta.global.u64 	%rd81, %rd80;
	add.u64 	%rd82, %SP, 0;
	{ // callseq 14, 0
	.param .b64 param0;
	st.param.b64 	[param0], %rd81;
	.param .b64 param1;
	st.param.b64 	[param1], %rd82;
	.param .b32 retval0;
	call.uni (retval0), 
	vprintf, 
	(
	param0, 
	param1
	);
	ld.param.b32 	%r83, [retval0];
	} // callseq 14
$L__BB0_41:
	ld.param.u64 	%rd86, [_Z8multiplyPfS_S_i_param_2];
	cvta.to.global.u64 	%rd83, %rd86;
	mad.lo.s32 	%r85, %r31, %r2, %r1;
	mul.wide.s32 	%rd84, %r85, 4;
	add.s64 	%rd85, %rd83, %rd84;
	st.global.f32 	[%rd85], %f67;
	ret;

}


// ===== COMPILED SASS (sm_100) =====

	.target	sm_100

	.elftype	@"ET_EXEC"


//--------------------- .note.nv.tkinfo           --------------------------
	.section	.note.nv.tkinfo,"",@"SHT_NOTE"
	.sectionflags	@"SHF_NOTE_NV_TKINFO"
	.tkinfo
        /*0018*/ 	.word	0x00000002
        /*0030*/ 	.string	""
        /*0030*/ 	.string	"ptxas"
        /*0030*/ 	.string	"Cuda compilation tools, release 13.0, V13.0.88"
        /*0030*/ 	.string	"Build cuda_13.0.r13.0/compiler.36424714_0"
        /*0030*/ 	.string	"-arch sm_100 -m 64 "



//--------------------- .note.nv.cuinfo           --------------------------
	.section	.note.nv.cuinfo,"",@"SHT_NOTE"
	.sectionflags	@"SHF_NOTE_NV_CUINFO"
        /*0018*/ 	.short	0x0002
        /*001a*/ 	.short	0x0064
        /*001c*/ 	.short	0x0082
	.zero		2


//--------------------- .nv.info                  --------------------------
	.section	.nv.info,"",@"SHT_CUDA_INFO"
	.align	4


	//----- nvinfo : EIATTR_REGCOUNT
	.align		4
        /*0000*/ 	.byte	0x04, 0x2f
        /*0002*/ 	.short	(.L_2 - .L_1)
	.align		4
.L_1:
        /*0004*/ 	.word	index@(_Z8multiplyPfS_S_i)
        /*0008*/ 	.word	0x00000024


	//----- nvinfo : EIATTR_FRAME_SIZE
	.align		4
.L_2:
        /*000c*/ 	.byte	0x04, 0x11
        /*000e*/ 	.short	(.L_4 - .L_3)
	.align		4
.L_3:
        /*0010*/ 	.word	index@(_Z8multiplyPfS_S_i)
        /*0014*/ 	.word	0x00000018


	//----- nvinfo : EIATTR_MIN_STACK_SIZE
	.align		4
.L_4:
        /*0018*/ 	.byte	0x04, 0x12
        /*001a*/ 	.short	(.L_6 - .L_5)
	.align		4
.L_5:
        /*001c*/ 	.word	index@(_Z8multiplyPfS_S_i)
        /*0020*/ 	.word	0x00000018
.L_6:


//--------------------- .nv.compat                --------------------------
	.section	.nv.compat,"",@"SHT_CUDA_COMPAT_INFO"
	.align	4
        /*0000*/ 	.byte	0x02, 0x09, 0x00, 0x00, 0x02, 0x02, 0x01, 0x00, 0x02, 0x05, 0x05, 0x00, 0x03, 0x07, 0x01, 0x01
        /*0010*/ 	.byte	0x02, 0x03, 0x00, 0x00, 0x02, 0x06, 0x01, 0x00, 0x04, 0x0b, 0x08, 0x00, 0x09, 0x00, 0x00, 0x00
        /*0020*/ 	.byte	0x00, 0x00, 0x00, 0x00


//--------------------- .nv.info._Z8multiplyPfS_S_i --------------------------
	.section	.nv.info._Z8multiplyPfS_S_i,"",@"SHT_CUDA_INFO"
	.sectionflags	@""
	.align	4


	//----- nvinfo : EIATTR_CUDA_API_VERSION
	.align		4
        /*0000*/ 	.byte	0x04, 0x37
        /*0002*/ 	.short	(.L_8 - .L_7)
.L_7:
        /*0004*/ 	.word	0x00000082


	//----- nvinfo : EIATTR_KPARAM_INFO
	.align		4
.L_8:
        /*0008*/ 	.byte	0x04, 0x17
        /*000a*/ 	.short	(.L_10 - .L_9)
.L_9:
        /*000c*/ 	.word	0x00000000
        /*0010*/ 	.short	0x0003
        /*0012*/ 	.short	0x0018
        /*0014*/ 	.byte	0x00, 0xf0, 0x11, 0x00


	//----- nvinfo : EIATTR_KPARAM_INFO
	.align		4
.L_10:
        /*0018*/ 	.byte	0x04, 0x17
        /*001a*/ 	.short	(.L_12 - .L_11)
.L_11:
        /*001c*/ 	.word	0x00000000
        /*0020*/ 	.short	0x0002
        /*0022*/ 	.short	0x0010
        /*0024*/ 	.byte	0x00, 0xf5, 0x21, 0x00


	//----- nvinfo : EIATTR_KPARAM_INFO
	.align		4
.L_12:
        /*0028*/ 	.byte	0x04, 0x17
        /*002a*/ 	.short	(.L_14 - .L_13)
.L_13:
        /*002c*/ 	.word	0x00000000
        /*0030*/ 	.short	0x0001
        /*0032*/ 	.short	0x0008
        /*0034*/ 	.byte	0x00, 0xf5, 0x21, 0x00


	//----- nvinfo : EIATTR_KPARAM_INFO
	.align		4
.L_14:
        /*0038*/ 	.byte	0x04, 0x17
        /*003a*/ 	.short	(.L_16 - .L_15)
.L_15:
        /*003c*/ 	.word	0x00000000
        /*0040*/ 	.short	0x0000
        /*0042*/ 	.short	0x0000
        /*0044*/ 	.byte	0x00, 0xf5, 0x21, 0x00


	//----- nvinfo : EIATTR_SPARSE_MMA_MASK
	.align		4
.L_16:
        /*0048*/ 	.byte	0x03, 0x50
        /*004a*/ 	.short	0x0000


	//----- nvinfo : EIATTR_MAXREG_COUNT
	.align		4
        /*004c*/ 	.byte	0x03, 0x1b
        /*004e*/ 	.short	0x00ff


	//----- nvinfo : EIATTR_EXTERNS
	.align		4
        /*0050*/ 	.byte	0x04, 0x0f
        /*0052*/ 	.short	(.L_18 - .L_17)


	//   ....[0]....
	.align		4
.L_17:
        /*0054*/ 	.word	index@(vprintf)


	//----- nvinfo : EIATTR_MERCURY_ISA_VERSION
	.align		4
.L_18:
        /*0058*/ 	.byte	0x03, 0x5f
        /*005a*/ 	.short	0x0101


	//----- nvinfo : EIATTR_VRC_CTA_INIT_COUNT
	.align		4
        /*005c*/ 	.byte	0x02, 0x4a
	.zero		1
	.zero		1


	//----- nvinfo : EIATTR_SYSCALL_OFFSETS
	.align		4
        /*0060*/ 	.byte	0x04, 0x46
        /*0062*/ 	.short	(.L_20 - .L_19)


	//   ....[0]....
.L_19:
        /*0064*/ 	.word	0x000003c0


	//   ....[1]....
        /*0068*/ 	.word	0x00000550


	//   ....[2]....
        /*006c*/ 	.word	0x000006e0


	//   ....[3]....
        /*0070*/ 	.word	0x00000870


	//   ....[4]....
        /*0074*/ 	.word	0x00000a00


	//   ....[5]....
        /*0078*/ 	.word	0x00000b90


	//   ....[6]....
        /*007c*/ 	.word	0x00000d20


	//   ....[7]....
        /*0080*/ 	.word	0x00000eb0


	//   ....[8]....
        /*0084*/ 	.word	0x00001100


	//   ....[9]....
        /*0088*/ 	.word	0x00001290


	//   ....[10]....
        /*008c*/ 	.word	0x00001420


	//   ....[11]....
        /*0090*/ 	.word	0x000015b0


	//   ....[12]....
        /*0094*/ 	.word	0x000017c0


	//   ....[13]....
        /*0098*/ 	.word	0x00001950


	//   ....[14]....
        /*009c*/ 	.word	0x00001b40


	//----- nvinfo : EIATTR_EXIT_INSTR_OFFSETS
	.align		4
.L_20:
        /*00a0*/ 	.byte	0x04, 0x1c
        /*00a2*/ 	.short	(.L_22 - .L_21)


	//   ....[0]....
.L_21:
        /*00a4*/ 	.word	0x00001bb0


	//----- nvinfo : EIATTR_CRS_STACK_SIZE
	.align		4
.L_22:
        /*00a8*/ 	.byte	0x04, 0x1e
        /*00aa*/ 	.short	(.L_24 - .L_23)
.L_23:
        /*00ac*/ 	.word	0x00000000


	//----- nvinfo : EIATTR_CBANK_PARAM_SIZE
	.align		4
.L_24:
        /*00b0*/ 	.byte	0x03, 0x19
        /*00b2*/ 	.short	0x001c


	//----- nvinfo : EIATTR_PARAM_CBANK
	.align		4
        /*00b4*/ 	.byte	0x04, 0x0a
        /*00b6*/ 	.short	(.L_26 - .L_25)
	.align		4
.L_25:
        /*00b8*/ 	.word	index@(.nv.constant0._Z8multiplyPfS_S_i)
        /*00bc*/ 	.short	0x0380
        /*00be*/ 	.short	0x001c


	//----- nvinfo : EIATTR_SW_WAR
	.align		4
.L_26:
        /*00c0*/ 	.byte	0x04, 0x36
        /*00c2*/ 	.short	(.L_28 - .L_27)
.L_27:
        /*00c4*/ 	.word	0x00000008
.L_28:


//--------------------- .nv.callgraph             --------------------------
	.section	.nv.callgraph,"",@"SHT_CUDA_CALLGRAPH"
	.align	4
	.sectionentsize	8
	.align		4
        /*0000*/ 	.word	0x00000000
	.align		4
        /*0004*/ 	.word	0xffffffff
	.align		4
        /*0008*/ 	.word	index@(_Z8multiplyPfS_S_i)
	.align		4
        /*000c*/ 	.word	index@(vprintf)
	.align		4
        /*0010*/ 	.word	0x00000000
	.align		4
        /*0014*/ 	.word	0xfffffffe
	.align		4
        /*0018*/ 	.word	0x00000000
	.align		4
        /*001c*/ 	.word	0xfffffffd
	.align		4
        /*0020*/ 	.word	0x00000000
	.align		4
        /*0024*/ 	.word	0xfffffffc


//--------------------- .nv.constant4             --------------------------
	.section	.nv.constant4,"a",@progbits
	.align	8
	.align		8
.nv.constant4:
        /*0000*/ 	.dword	vprintf
	.align		8
        /*0008*/ 	.dword	$str


//--------------------- .text._Z8multiplyPfS_S_i  --------------------------
	.section	.text._Z8multiplyPfS_S_i,"ax",@progbits
	.align	128
        .global         _Z8multiplyPfS_S_i
        .type           _Z8multiplyPfS_S_i,@function
        .size           _Z8multiplyPfS_S_i,(.L_x_35 - _Z8multiplyPfS_S_i)
        .other          _Z8multiplyPfS_S_i,@"STO_CUDA_ENTRY STV_DEFAULT"
_Z8multiplyPfS_S_i:
.text._Z8multiplyPfS_S_i:
[----:B------:R-:W0:Y:S01]  /*0000*/  LDC R1, c[0x0][0x37c] ;  /* 0x0000df00ff017b82 */ /* 0x000e220000000800 */
[----:B------:R-:W1:Y:S01]  /*0010*/  S2R R28, SR_CTAID.X ;  /* 0x00000000001c7919 */ /* 0x000e620000002500 */
[----:B------:R-:W2:Y:S01]  /*0020*/  LDCU UR4, c[0x0][0x398] ;  /* 0x00007300ff0477ac */ /* 0x000ea20008000800 */
[----:B0-----:R-:W-:Y:S01]  /*0030*/  VIADD R1, R1, 0xffffffe8 ;  /* 0xffffffe801017836 */ /* 0x001fe20000000000 */
[----:B------:R-:W1:Y:S01]  /*0040*/  S2R R3, SR_TID.X ;  /* 0x0000000000037919 */ /* 0x000e620000002100 */
[----:B------:R-:W0:Y:S01]  /*0050*/  LDCU UR5, c[0x0][0x2f8] ;  /* 0x00005f00ff0577ac */ /* 0x000e220008000800 */
[----:B------:R-:W-:Y:S01]  /*0060*/  IMAD.MOV.U32 R22, RZ, RZ, RZ ;  /* 0x000000ffff167224 */ /* 0x000fe200078e00ff */
[----:B------:R-:W3:Y:S01]  /*0070*/  S2R R26, SR_CTAID.Y ;  /* 0x00000000001a7919 */ /* 0x000ee20000002600 */
[----:B------:R-:W4:Y:S01]  /*0080*/  LDCU UR6, c[0x0][0x2fc] ;  /* 0x00005f80ff0677ac */ /* 0x000f220008000800 */
[----:B------:R-:W3:Y:S01]  /*0090*/  S2R R5, SR_TID.Y ;  /* 0x0000000000057919 */ /* 0x000ee20000002200 */
[----:B------:R-:W1:Y:S01]  /*00a0*/  LDCU UR7, c[0x0][0x370] ;  /* 0x00006e00ff0777ac */ /* 0x000e620008000800 */
[----:B------:R-:W3:Y:S01]  /*00b0*/  LDCU UR8, c[0x0][0x374] ;  /* 0x00006e80ff0877ac */ /* 0x000ee20008000800 */
[----:B--2---:R-:W-:Y:S01]  /*00c0*/  UISETP.GE.AND UP0, UPT, UR4, 0x1, UPT ;  /* 0x000000010400788c */ /* 0x004fe2000bf06270 */
[----:B0-----:R-:W-:Y:S01]  /*00d0*/  IADD3 R18, P0, PT, R1, UR5, RZ ;  /* 0x0000000501127c10 */ /* 0x001fe2000ff1e0ff */
[----:B------:R-:W0:Y:S03]  /*00e0*/  LDCU.64 UR36, c[0x0][0x358] ;  /* 0x00006b00ff2477ac */ /* 0x000e260008000a00 */
[----:B----4-:R-:W-:Y:S01]  /*00f0*/  IADD3.X R2, PT, PT, RZ, UR6, RZ, P0, !PT ;  /* 0x00000006ff027c10 */ /* 0x010fe200087fe4ff */
[----:B-1----:R-:W-:-:S02]  /*0100*/  IMAD R28, R28, UR7, R3 ;  /* 0x000000071c1c7c24 */ /* 0x002fc4000f8e0203 */
[----:B---3--:R-:W-:Y:S01]  /*0110*/  IMAD R26, R26, UR8, R5 ;  /* 0x000000081a1a7c24 */ /* 0x008fe2000f8e0205 */
[----:B0-----:R-:W-:Y:S06]  /*0120*/  BRA.U !UP0, `(.L_x_0) ;  /* 0x00000019088c7547 */ /* 0x001fec000b800000 */
[----:B------:R-:W-:Y:S01]  /*0130*/  UISETP.GE.U32.AND UP0, UPT, UR4, 0x8, UPT ;  /* 0x000000080400788c */ /* 0x000fe2000bf06070 */
[----:B------:R-:W-:Y:S01]  /*0140*/  LOP3.LUT R24, R26, R28, RZ, 0xfc, !PT ;  /* 0x0000001c1a187212 */ /* 0x000fe200078efcff */
[----:B------:R-:W-:Y:S01]  /*0150*/  IMAD.MOV.U32 R22, RZ, RZ, RZ ;  /* 0x000000ffff167224 */ /* 0x000fe200078e00ff */
[----:B------:R-:W-:Y:S01]  /*0160*/  ULOP3.LUT UR38, UR4, 0x7, URZ, 0xc0, !UPT ;  /* 0x0000000704267892 */ /* 0x000fe2000f8ec0ff */
[----:B------:R-:W-:-:S05]  /*0170*/  IMAD.MOV.U32 R19, RZ, RZ, RZ ;  /* 0x000000ffff137224 */ /* 0x000fca00078e00ff */
[----:B------:R-:W-:Y:S06]  /*0180*/  BRA.U !UP0, `(.L_x_1) ;  /* 0x0000000d085c7547 */ /* 0x000fec000b800000 */
[----:B------:R-:W-:Y:S01]  /*0190*/  ULOP3.LUT UR4, UR4, 0x7ffffff8, URZ, 0xc0, !UPT ;  /* 0x7ffffff804047892 */ /* 0x000fe2000f8ec0ff */
[----:B------:R-:W-:Y:S01]  /*01a0*/  HFMA2 R22, -RZ, RZ, 0, 0 ;  /* 0x00000000ff167431 */ /* 0x000fe200000001ff */
[----:B------:R-:W-:Y:S01]  /*01b0*/  BSSY.RECONVERGENT B7, `(.L_x_1) ;  /* 0x00000d4000077945 */ /* 0x000fe20003800200 */
[----:B------:R-:W-:Y:S01]  /*01c0*/  IMAD.MOV.U32 R25, RZ, RZ, RZ ;  /* 0x000000ffff197224 */ /* 0x000fe200078e00ff */
[----:B------:R-:W0:Y:S02]  /*01d0*/  LDCU UR39, c[0x0][0x398] ;  /* 0x00007300ff2777ac */ /* 0x000e240008000800 */
[----:B------:R-:W-:-:S07]  /*01e0*/  IMAD.U32 R19, RZ, RZ, UR4 ;  /* 0x00000004ff137e24 */ /* 0x000fce000f8e00ff */
.L_x_18:
[----:B------:R-:W1:Y:S01]  /*01f0*/  LDC.64 R30, c[0x0][0x380] ;  /* 0x0000e000ff1e7b82 */ /* 0x000e620000000a00 */
[----:B0-----:R-:W-:Y:S02]  /*0200*/  IMAD R16, R26, UR39, R25 ;  /* 0x000000271a107c24 */ /* 0x001fe4000f8e0219 */
[----:B------:R-:W-:-:S05]  /*0210*/  IMAD R17, R25, UR39, R28 ;  /* 0x0000002719117c24 */ /* 0x000fca000f8e021c */
[----:B------:R-:W0:Y:S01]  /*0220*/  LDC.64 R32, c[0x0][0x388] ;  /* 0x0000e200ff207b82 */ /* 0x000e220000000a00 */
[----:B-1----:R-:W-:-:S05]  /*0230*/  IMAD.WIDE R30, R16, 0x4, R30 ;  /* 0x00000004101e7825 */ /* 0x002fca00078e021e */
[----:B------:R-:W2:Y:S01]  /*0240*/  LDG.E R13, desc[UR36][R30.64] ;  /* 0x000000241e0d7981 */ /* 0x000ea2000c1e1900 */
[----:B0-----:R-:W-:-:S05]  /*0250*/  IMAD.WIDE R32, R17, 0x4, R32 ;  /* 0x0000000411207825 */ /* 0x001fca00078e0220 */
[----:B------:R-:W2:Y:S01]  /*0260*/  LDG.E R10, desc[UR36][R32.64] ;  /* 0x00000024200a7981 */ /* 0x000ea2000c1e1900 */
[----:B------:R-:W-:Y:S02]  /*0270*/  ISETP.NE.AND P0, PT, R24, RZ, PT ;  /* 0x000000ff1800720c */ /* 0x000fe40003f05270 */
[----:B------:R-:W-:Y:S01]  /*0280*/  IADD3 R25, PT, PT, R25, 0x8, RZ ;  /* 0x0000000819197810 */ /* 0x000fe20007ffe0ff */
[----:B------:R-:W-:Y:S03]  /*0290*/  BSSY.RECONVERGENT B6, `(.L_x_2) ;  /* 0x0000014000067945 */ /* 0x000fe60003800200 */
[----:B------:R-:W-:Y:S02]  /*02a0*/  ISETP.NE.AND P1, PT, R25, R19, PT ;  /* 0x000000131900720c */ /* 0x000fe40003f25270 */
[----:B------:R-:W-:Y:S02]  /*02b0*/  P2R R0, PR, RZ, 0x1 ;  /* 0x00000001ff007803 */ /* 0x000fe40000000000 */
[----:B------:R-:W-:Y:S01]  /*02c0*/  P2R R27, PR, RZ, 0x2 ;  /* 0x00000002ff1b7803 */ /* 0x000fe20000000000 */
[----:B--2---:R-:W-:-:S02]  /*02d0*/  FFMA R22, R13, R10, R22 ;  /* 0x0000000a0d167223 */ /* 0x004fc40000000016 */
[----:B------:R-:W-:Y:S06]  /*02e0*/  @P0 BRA `(.L_x_3) ;  /* 0x0000000000380947 */ /* 0x000fec0003800000 */
[----:B------:R-:W0:Y:S01]  /*02f0*/  F2F.F64.F32 R12, R13 ;  /* 0x0000000d000c7310 */ /* 0x000e220000201800 */
[----:B------:R-:W-:Y:S01]  /*0300*/  MOV R8, 0x0 ;  /* 0x0000000000087802 */ /* 0x000fe20000000f00 */
[----:B------:R1:W-:Y:S01]  /*0310*/  STL.64 [R1+0x10], R16 ;  /* 0x0000101001007387 */ /* 0x0003e20000100a00 */
[----:B------:R-:W2:Y:S01]  /*0320*/  LDCU.64 UR4, c[0x4][0x8] ;  /* 0x01000100ff0477ac */ /* 0x000ea20008000a00 */
[----:B------:R-:W-:Y:S01]  /*0330*/  MOV R6, R18 ;  /* 0x0000001200067202 */ /* 0x000fe20000000f00 */
[----:B------:R-:W-:Y:S02]  /*0340*/  IMAD.MOV.U32 R7, RZ, RZ, R2 ;  /* 0x000000ffff077224 */ /* 0x000fe400078e0002 */
[----:B------:R-:W3:Y:S01]  /*0350*/  LDC.64 R8, c[0x4][R8] ;  /* 0x0100000008087b82 */ /* 0x000ee20000000a00 */
[----:B------:R-:W4:Y:S01]  /*0360*/  F2F.F64.F32 R10, R10 ;  /* 0x0000000a000a7310 */ /* 0x000f220000201800 */
[----:B0-----:R1:W-:Y:S01]  /*0370*/  STL.64 [R1], R12 ;  /* 0x0000000c01007387 */ /* 0x0013e20000100a00 */
[----:B--2---:R-:W-:-:S03]  /*0380*/  IMAD.U32 R4, RZ, RZ, UR4 ;  /* 0x00000004ff047e24 */ /* 0x004fc6000f8e00ff */
[----:B----4-:R1:W-:Y:S01]  /*0390*/  STL.64 [R1+0x8], R10 ;  /* 0x0000080a01007387 */ /* 0x0103e20000100a00 */
[----:B------:R-:W-:-:S07]  /*03a0*/  IMAD.U32 R5, RZ, RZ, UR5 ;  /* 0x00000005ff057e24 */ /* 0x000fce000f8e00ff */
[----:B------:R-:W-:-:S07]  /*03b0*/  LEPC R20, `(.L_x_3) ;  /* 0x000000001014794e */ /* 0x000fce0000000000 */
[----:B-1-3--:R-:W-:Y:S05]  /*03c0*/  CALL.ABS.NOINC R8 ;  /* 0x0000000008007343 */ /* 0x00afea0003c00000 */
.L_x_3:
[----:B------:R-:W-:Y:S05]  /*03d0*/  BSYNC.RECONVERGENT B6 ;  /* 0x0000000000067941 */ /* 0x000fea0003800200 */
.L_x_2:
[----:B------:R-:W0:Y:S01]  /*03e0*/  LDC R23, c[0x0][0x398] ;  /* 0x0000e600ff177b82 */ /* 0x000e220000000800 */
[----:B------:R-:W2:Y:S01]  /*03f0*/  LDG.E R13, desc[UR36][R30.64+0x4] ;  /* 0x000004241e0d7981 */ /* 0x000ea2000c1e1900 */
[----:B0-----:R-:W-:-:S05]  /*0400*/  IMAD.WIDE.U32 R32, R23, 0x4, R32 ;  /* 0x0000000417207825 */ /* 0x001fca00078e0020 */
[----:B------:R-:W2:Y:S01]  /*0410*/  LDG.E R10, desc[UR36][R32.64] ;  /* 0x00000024200a7981 */ /* 0x000ea2000c1e1900 */
[----:B------:R-:W-:Y:S01]  /*0420*/  ISETP.NE.AND P6, PT, R24, RZ, PT ;  /* 0x000000ff1800720c */ /* 0x000fe20003fc5270 */
[----:B------:R-:W-:Y:S01]  /*0430*/  BSSY.RECONVERGENT B6, `(.L_x_4) ;  /* 0x0000013000067945 */ /* 0x000fe20003800200 */
[----:B------:R-:W-:Y:S02]  /*0440*/  IMAD.IADD R23, R17, 0x1, R23 ;  /* 0x0000000111177824 */ /* 0x000fe400078e0217 */
[----:B--2---:R-:W-:-:S09]  /*0450*/  FFMA R17, R13, R10, R22 ;  /* 0x0000000a0d117223 */ /* 0x004fd20000000016 */
[----:B------:R-:W-:Y:S05]  /*0460*/  @P6 BRA `(.L_x_5) ;  /* 0x00000000003c6947 */ /* 0x000fea0003800000 */
[----:B------:R-:W0:Y:S01]  /*0470*/  F2F.F64.F32 R12, R13 ;  /* 0x0000000d000c7310 */ /* 0x000e220000201800 */
[----:B------:R-:W-:Y:S01]  /*0480*/  MOV R8, 0x0 ;  /* 0x0000000000087802 */ /* 0x000fe20000000f00 */
[----:B------:R-:W1:Y:S01]  /*0490*/  LDCU.64 UR4, c[0x4][0x8] ;  /* 0x01000100ff0477ac */ /* 0x000e620008000a00 */
[----:B------:R-:W-:Y:S01]  /*04a0*/  IADD3 R22, PT, PT, R16, 0x1, RZ ;  /* 0x0000000110167810 */ /* 0x000fe20007ffe0ff */
[----:B------:R-:W-:Y:S01]  /*04b0*/  IMAD.MOV.U32 R6, RZ, RZ, R18 ;  /* 0x000000ffff067224 */ /* 0x000fe200078e0012 */
[----:B------:R-:W-:Y:S02]  /*04c0*/  MOV R7, R2 ;  /* 0x0000000200077202 */ /* 0x000fe40000000f00 */
[----:B------:R-:W2:Y:S01]  /*04d0*/  LDC.64 R8, c[0x4][R8] ;  /* 0x0100000008087b82 */ /* 0x000ea20000000a00 */
[----:B------:R-:W3:Y:S01]  /*04e0*/  F2F.F64.F32 R10, R10 ;  /* 0x0000000a000a7310 */ /* 0x000ee20000201800 */
[----:B------:R4:W-:Y:S04]  /*04f0*/  STL.64 [R1+0x10], R22 ;  /* 0x0000101601007387 */ /* 0x0009e80000100a00 */
[----:B0-----:R4:W-:Y:S01]  /*0500*/  STL.64 [R1], R12 ;  /* 0x0000000c01007387 */ /* 0x0019e20000100a00 */
[----:B-1----:R-:W-:Y:S01]  /*0510*/  IMAD.U32 R4, RZ, RZ, UR4 ;  /* 0x00000004ff047e24 */ /* 0x002fe2000f8e00ff */
[----:B------:R-:W-:-:S02]  /*0520*/  MOV R5, UR5 ;  /* 0x0000000500057c02 */ /* 0x000fc40008000f00 */
[----:B---3--:R4:W-:Y:S05]  /*0530*/  STL.64 [R1+0x8], R10 ;  /* 0x0000080a01007387 */ /* 0x0089ea0000100a00 */
[----:B------:R-:W-:-:S07]  /*0540*/  LEPC R20, `(.L_x_5) ;  /* 0x000000001014794e */ /* 0x000fce0000000000 */
[----:B--2-4-:R-:W-:Y:S05]  /*0550*/  CALL.ABS.NOINC R8 ;  /* 0x0000000008007343 */ /* 0x014fea0003c00000 */
.L_x_5:
[----:B------:R-:W-:Y:S05]  /*0560*/  BSYNC.RECONVERGENT B6 ;  /* 0x0000000000067941 */ /* 0x000fea0003800200 */
.L_x_4:
        /* <DEDUP_REMOVED lines=24> */
.L_x_7:
[----:B------:R-:W-:Y:S05]  /*06f0*/  BSYNC.RECONVERGENT B6 ;  /* 0x0000000000067941 */ /* 0x000fea0003800200 */
.L_x_6:
        /* <DEDUP_REMOVED lines=24> */
.L_x_9:
[----:B------:R-:W-:Y:S05]  /*0880*/  BSYNC.RECONVERGENT B6 ;  /* 0x0000000000067941 */ /* 0x000fea0003800200 */
.L_x_8:
        /* <DEDUP_REMOVED lines=24> */
.L_x_11:
[----:B------:R-:W-:Y:S05]  /*0a10*/  BSYNC.RECONVERGENT B6 ;  /* 0x0000000000067941 */ /* 0x000fea0003800200 */
.L_x_10:
        /* <DEDUP_REMOVED lines=24> */
.L_x_13:
[----:B------:R-:W-:Y:S05]  /*0ba0*/  BSYNC.RECONVERGENT B6 ;  /* 0x0000000000067941 */ /* 0x000fea0003800200 */
.L_x_12:
        /* <DEDUP_REMOVED lines=24> */
.L_x_15:
[----:B------:R-:W-:Y:S05]  /*0d30*/  BSYNC.RECONVERGENT B6 ;  /* 0x0000000000067941 */ /* 0x000fea0003800200 */
.L_x_14:
[----:B------:R-:W0:Y:S01]  /*0d40*/  LDC R0, c[0x0][0x398] ;  /* 0x0000e600ff007b82 */ /* 0x000e220000000800 */
[----:B------:R-:W2:Y:S01]  /*0d50*/  LDG.E R10, desc[UR36][R30.64+0x1c] ;  /* 0x00001c241e0a7981 */ /* 0x000ea2000c1e1900 */
[----:B0-----:R-:W-:-:S06]  /*0d60*/  IMAD.WIDE.U32 R12, R0, 0x4, R32 ;  /* 0x00000004000c7825 */ /* 0x001fcc00078e0020 */
[----:B------:R-:W2:Y:S01]  /*0d70*/  LDG.E R12, desc[UR36][R12.64] ;  /* 0x000000240c0c7981 */ /* 0x000ea2000c1e1900 */
[----:B------:R-:W-:Y:S01]  /*0d80*/  ISETP.NE.AND P6, PT, R24, RZ, PT ;  /* 0x000000ff1800720c */ /* 0x000fe20003fc5270 */
[----:B------:R-:W-:Y:S01]  /*0d90*/  BSSY.RECONVERGENT B6, `(.L_x_16) ;  /* 0x0000013000067945 */ /* 0x000fe20003800200 */
[----:B--2---:R-:W-:-:S11]  /*0da0*/  FFMA R22, R10, R12, R17 ;  /* 0x0000000c0a167223 */ /* 0x004fd60000000011 */
[----:B------:R-:W-:Y:S05]  /*0db0*/  @P6 BRA `(.L_x_17) ;  /* 0x0000000000406947 */ /* 0x000fea0003800000 */
[----:B------:R-:W0:Y:S01]  /*0dc0*/  F2F.F64.F32 R10, R10 ;  /* 0x0000000a000a7310 */ /* 0x000e220000201800 */
[----:B------:R-:W-:Y:S01]  /*0dd0*/  MOV R8, 0x0 ;  /* 0x0000000000087802 */ /* 0x000fe20000000f00 */
[----:B------:R-:W-:Y:S01]  /*0de0*/  IMAD.IADD R17, R23, 0x1, R0 ;  /* 0x0000000117117824 */ /* 0x000fe200078e0200 */
[----:B------:R-:W-:Y:S01]  /*0df0*/  IADD3 R16, PT, PT, R16, 0x7, RZ ;  /* 0x0000000710107810 */ /* 0x000fe20007ffe0ff */
[----:B------:R-:W1:Y:S01]  /*0e00*/  LDCU.64 UR4, c[0x4][0x8] ;  /* 0x01000100ff0477ac */ /* 0x000e620008000a00 */
[----:B------:R-:W-:Y:S01]  /*0e10*/  IMAD.MOV.U32 R6, RZ, RZ, R18 ;  /* 0x000000ffff067224 */ /* 0x000fe200078e0012 */
[----:B------:R-:W-:Y:S01]  /*0e20*/  MOV R7, R2 ;  /* 0x0000000200077202 */ /* 0x000fe20000000f00 */
[----:B------:R-:W2:Y:S01]  /*0e30*/  LDC.64 R8, c[0x4][R8] ;  /* 0x0100000008087b82 */ /* 0x000ea20000000a00 */
[----:B------:R-:W3:Y:S01]  /*0e40*/  F2F.F64.F32 R12, R12 ;  /* 0x0000000c000c7310 */ /* 0x000ee20000201800 */
[----:B------:R4:W-:Y:S04]  /*0e50*/  STL.64 [R1+0x10], R16 ;  /* 0x0000101001007387 */ /* 0x0009e80000100a00 */
[----:B0-----:R4:W-:Y:S01]  /*0e60*/  STL.64 [R1], R10 ;  /* 0x0000000a01007387 */ /* 0x0019e20000100a00 */
[----:B-1----:R-:W-:-:S03]  /*0e70*/  IMAD.U32 R4, RZ, RZ, UR4 ;  /* 0x00000004ff047e24 */ /* 0x002fc6000f8e00ff */
[----:B---3--:R4:W-:Y:S01]  /*0e80*/  STL.64 [R1+0x8], R12 ;  /* 0x0000080c01007387 */ /* 0x0089e20000100a00 */
[----:B------:R-:W-:-:S07]  /*0e90*/  MOV R5, UR5 ;  /* 0x0000000500057c02 */ /* 0x000fce0008000f00 */
[----:B------:R-:W-:-:S07]  /*0ea0*/  LEPC R20, `(.L_x_17) ;  /* 0x000000001014794e */ /* 0x000fce0000000000 */
[----:B--2-4-:R-:W-:Y:S05]  /*0eb0*/  CALL.ABS.NOINC R8 ;  /* 0x0000000008007343 */ /* 0x014fea0003c00000 */
.L_x_17:
[----:B------:R-:W-:Y:S05]  /*0ec0*/  BSYNC.RECONVERGENT B6 ;  /* 0x0000000000067941 */ /* 0x000fea0003800200 */
.L_x_16:
[----:B------:R-:W-:-:S13]  /*0ed0*/  ISETP.NE.AND P6, PT, R27, RZ, PT ;  /* 0x000000ff1b00720c */ /* 0x000fda0003fc5270 */
[----:B------:R-:W-:Y:S05]  /*0ee0*/  @P6 BRA `(.L_x_18) ;  /* 0xfffffff000c06947 */ /* 0x000fea000383ffff */
[----:B------:R-:W-:Y:S05]  /*0ef0*/  BSYNC.RECONVERGENT B7 ;  /* 0x0000000000077941 */ /* 0x000fea0003800200 */
.L_x_1:
[----:B------:R-:W-:Y:S01]  /*0f00*/  UISETP.NE.AND UP0, UPT, UR38, URZ, UPT ;  /* 0x000000ff2600728c */ /* 0x000fe2000bf05270 */
[----:B------:R-:W-:Y:S08]  /*0f10*/  BSSY.RECONVERGENT B7, `(.L_x_0) ;  /* 0x00000c4000077945 */ /* 0x000ff00003800200 */
[----:B------:R-:W-:Y:S05]  /*0f20*/  BRA.U !UP0, `(.L_x_19) ;  /* 0x0000000d08087547 */ /* 0x000fea000b800000 */
[----:B------:R-:W0:Y:S01]  /*0f30*/  LDC R17, c[0x0][0x398] ;  /* 0x0000e600ff117b82 */ /* 0x000e220000000800 */
[----:B------:R-:W-:Y:S01]  /*0f40*/  UISETP.GE.U32.AND UP0, UPT, UR38, 0x4, UPT ;  /* 0x000000042600788c */ /* 0x000fe2000bf06070 */
[----:B0-----:R-:W-:-:S08]  /*0f50*/  LOP3.LUT R25, R17, 0x3, RZ, 0xc0, !PT ;  /* 0x0000000311197812 */ /* 0x001fd000078ec0ff */
[----:B------:R-:W-:Y:S05]  /*0f60*/  BRA.U !UP0, `(.L_x_20) ;  /* 0x00000005089c7547 */ /* 0x000fea000b800000 */
[----:B------:R-:W0:Y:S01]  /*0f70*/  LDC.64 R30, c[0x0][0x380] ;  /* 0x0000e000ff1e7b82 */ /* 0x000e220000000a00 */
[-C--:B------:R-:W-:Y:S02]  /*0f80*/  IMAD R16, R26, R17.reuse, R19 ;  /* 0x000000111a107224 */ /* 0x080fe400078e0213 */
[----:B------:R-:W-:-:S05]  /*0f90*/  IMAD R17, R19, R17, R28 ;  /* 0x0000001113117224 */ /* 0x000fca00078e021c */
[----:B------:R-:W1:Y:S01]  /*0fa0*/  LDC.64 R32, c[0x0][0x388] ;  /* 0x0000e200ff207b82 */ /* 0x000e620000000a00 */
[----:B0-----:R-:W-:-:S05]  /*0fb0*/  IMAD.WIDE R30, R16, 0x4, R30 ;  /* 0x00000004101e7825 */ /* 0x001fca00078e021e */
[----:B------:R-:W2:Y:S01]  /*0fc0*/  LDG.E R11, desc[UR36][R30.64] ;  /* 0x000000241e0b7981 */ /* 0x000ea2000c1e1900 */
[----:B-1----:R-:W-:-:S05]  /*0fd0*/  IMAD.WIDE R32, R17, 0x4, R32 ;  /* 0x0000000411207825 */ /* 0x002fca00078e0220 */
[----:B------:R-:W2:Y:S01]  /*0fe0*/  LDG.E R12, desc[UR36][R32.64] ;  /* 0x00000024200c7981 */ /* 0x000ea2000c1e1900 */
[----:B------:R-:W-:Y:S01]  /*0ff0*/  ISETP.NE.AND P0, PT, R24, RZ, PT ;  /* 0x000000ff1800720c */ /* 0x000fe20003f05270 */
[----:B------:R-:W-:Y:S01]  /*1000*/  BSSY.RECONVERGENT B6, `(.L_x_21) ;  /* 0x0000011000067945 */ /* 0x000fe20003800200 */
[----:B--2---:R-:W-:-:S11]  /*1010*/  FFMA R22, R11, R12, R22 ;  /* 0x0000000c0b167223 */ /* 0x004fd60000000016 */
[----:B------:R-:W-:Y:S05]  /*1020*/  @P0 BRA `(.L_x_22) ;  /* 0x0000000000380947 */ /* 0x000fea0003800000 */
[----:B------:R-:W0:Y:S01]  /*1030*/  F2F.F64.F32 R10, R11 ;  /* 0x0000000b000a7310 */ /* 0x000e220000201800 */
[----:B------:R-:W-:Y:S01]  /*1040*/  MOV R8, 0x0 ;  /* 0x0000000000087802 */ /* 0x000fe20000000f00 */
[----:B------:R1:W-:Y:S01]  /*1050*/  STL.64 [R1+0x10], R16 ;  /* 0x0000101001007387 */ /* 0x0003e20000100a00 */
[----:B------:R-:W2:Y:S01]  /*1060*/  LDCU.64 UR4, c[0x4][0x8] ;  /* 0x01000100ff0477ac */ /* 0x000ea20008000a00 */
[----:B------:R-:W-:Y:S01]  /*1070*/  IMAD.MOV.U32 R6, RZ, RZ, R18 ;  /* 0x000000ffff067224 */ /* 0x000fe200078e0012 */
[----:B------:R-:W-:Y:S02]  /*1080*/  MOV R7, R2 ;  /* 0x0000000200077202 */ /* 0x000fe40000000f00 */
[----:B------:R-:W3:Y:S01]  /*1090*/  LDC.64 R8, c[0x4][R8] ;  /* 0x0100000008087b82 */ /* 0x000ee20000000a00 */
[----:B------:R-:W4:Y:S01]  /*10a0*/  F2F.F64.F32 R12, R12 ;  /* 0x0000000c000c7310 */ /* 0x000f220000201800 */
[----:B0-----:R1:W-:Y:S01]  /*10b0*/  STL.64 [R1], R10 ;  /* 0x0000000a01007387 */ /* 0x0013e20000100a00 */
[----:B--2---:R-:W-:Y:S01]  /*10c0*/  IMAD.U32 R4, RZ, RZ, UR4 ;  /* 0x00000004ff047e24 */ /* 0x004fe2000f8e00ff */
[----:B------:R-:W-:-:S02]  /*10d0*/  MOV R5, UR5 ;  /* 0x0000000500057c02 */ /* 0x000fc40008000f00 */
[----:B----4-:R1:W-:Y:S05]  /*10e0*/  STL.64 [R1+0x8], R12 ;  /* 0x0000080c01007387 */ /* 0x0103ea0000100a00 */
[----:B------:R-:W-:-:S07]  /*10f0*/  LEPC R20, `(.L_x_22) ;  /* 0x000000001014794e */ /* 0x000fce0000000000 */
[----:B-1-3--:R-:W-:Y:S05]  /*1100*/  CALL.ABS.NOINC R8 ;  /* 0x0000000008007343 */ /* 0x00afea0003c00000 */
.L_x_22:
[----:B------:R-:W-:Y:S05]  /*1110*/  BSYNC.RECONVERGENT B6 ;  /* 0x0000000000067941 */ /* 0x000fea0003800200 */
.L_x_21:
        /* <DEDUP_REMOVED lines=24> */
.L_x_24:
[----:B------:R-:W-:Y:S05]  /*12a0*/  BSYNC.RECONVERGENT B6 ;  /* 0x0000000000067941 */ /* 0x000fea0003800200 */
.L_x_23:
        /* <DEDUP_REMOVED lines=24> */
.L_x_26:
[----:B------:R-:W-:Y:S05]  /*1430*/  BSYNC.RECONVERGENT B6 ;  /* 0x0000000000067941 */ /* 0x000fea0003800200 */
.L_x_25:
        /* <DEDUP_REMOVED lines=24> */
.L_x_28:
[----:B------:R-:W-:Y:S05]  /*15c0*/  BSYNC.RECONVERGENT B6 ;  /* 0x0000000000067941 */ /* 0x000fea0003800200 */
.L_x_27:
[----:B------:R-:W-:-:S07]  /*15d0*/  VIADD R19, R19, 0x4 ;  /* 0x0000000413137836 */ /* 0x000fce0000000000 */
.L_x_20:
[----:B------:R-:W-:-:S13]  /*15e0*/  ISETP.NE.AND P0, PT, R25, RZ, PT ;  /* 0x000000ff1900720c */ /* 0x000fda0003f05270 */
[----:B------:R-:W-:Y:S05]  /*15f0*/  @!P0 BRA `(.L_x_19) ;  /* 0x0000000400548947 */ /* 0x000fea0003800000 */
[----:B------:R-:W-:-:S13]  /*1600*/  ISETP.NE.AND P0, PT, R25, 0x1, PT ;  /* 0x000000011900780c */ /* 0x000fda0003f05270 */
[----:B------:R-:W-:Y:S05]  /*1610*/  @!P0 BRA `(.L_x_29) ;  /* 0x0000000000d88947 */ /* 0x000fea0003800000 */
[----:B------:R-:W0:Y:S01]  /*1620*/  LDC.64 R32, c[0x0][0x380] ;  /* 0x0000e000ff207b82 */ /* 0x000e220000000a00 */
[----:B------:R-:W1:Y:S07]  /*1630*/  LDCU UR4, c[0x0][0x398] ;  /* 0x00007300ff0477ac */ /* 0x000e6e0008000800 */
[----:B------:R-:W2:Y:S01]  /*1640*/  LDC.64 R30, c[0x0][0x388] ;  /* 0x0000e200ff1e7b82 */ /* 0x000ea20000000a00 */
[----:B-1----:R-:W-:Y:S02]  /*1650*/  IMAD R16, R26, UR4, R19 ;  /* 0x000000041a107c24 */ /* 0x002fe4000f8e0213 */
[----:B------:R-:W-:-:S02]  /*1660*/  IMAD R17, R19, UR4, R28 ;  /* 0x0000000413117c24 */ /* 0x000fc4000f8e021c */
[----:B0-----:R-:W-:-:S05]  /*1670*/  IMAD.WIDE R32, R16, 0x4, R32 ;  /* 0x0000000410207825 */ /* 0x001fca00078e0220 */
[----:B------:R-:W3:Y:S01]  /*1680*/  LDG.E R11, desc[UR36][R32.64] ;  /* 0x00000024200b7981 */ /* 0x000ee2000c1e1900 */
[----:B--2---:R-:W-:-:S05]  /*1690*/  IMAD.WIDE R30, R17, 0x4, R30 ;  /* 0x00000004111e7825 */ /* 0x004fca00078e021e */
[----:B------:R-:W3:Y:S01]  /*16a0*/  LDG.E R12, desc[UR36][R30.64] ;  /* 0x000000241e0c7981 */ /* 0x000ee2000c1e1900 */
[----:B------:R-:W-:Y:S01]  /*16b0*/  ISETP.NE.AND P0, PT, R24, RZ, PT ;  /* 0x000000ff1800720c */ /* 0x000fe20003f05270 */
[----:B------:R-:W-:Y:S01]  /*16c0*/  BSSY.RECONVERGENT B6, `(.L_x_30) ;  /* 0x0000011000067945 */ /* 0x000fe20003800200 */
[----:B---3--:R-:W-:-:S11]  /*16d0*/  FFMA R22, R11, R12, R22 ;  /* 0x0000000c0b167223 */ /* 0x008fd60000000016 */
[----:B------:R-:W-:Y:S05]  /*16e0*/  @P0 BRA `(.L_x_31) ;  /* 0x0000000000380947 */ /* 0x000fea0003800000 */
        /* <DEDUP_REMOVED lines=9> */
[----:B--2---:R-:W-:Y:S01]  /*1780*/  MOV R4, UR4 ;  /* 0x0000000400047c02 */ /* 0x004fe20008000f00 */
[----:B------:R-:W-:-:S02]  /*1790*/  IMAD.U32 R5, RZ, RZ, UR5 ;  /* 0x00000005ff057e24 */ /* 0x000fc4000f8e00ff */
[----:B----4-:R1:W-:Y:S05]  /*17a0*/  STL.64 [R1+0x8], R12 ;  /* 0x0000080c01007387 */ /* 0x0103ea0000100a00 */
[----:B------:R-:W-:-:S07]  /*17b0*/  LEPC R20, `(.L_x_31) ;  /* 0x000000001014794e */ /* 0x000fce0000000000 */
[----:B-1-3--:R-:W-:Y:S05]  /*17c0*/  CALL.ABS.NOINC R8 ;  /* 0x0000000008007343 */ /* 0x00afea0003c00000 */
.L_x_31:
[----:B------:R-:W-:Y:S05]  /*17d0*/  BSYNC.RECONVERGENT B6 ;  /* 0x0000000000067941 */ /* 0x000fea0003800200 */
.L_x_30:
        /* <DEDUP_REMOVED lines=10> */
[----:B------:R-:W-:Y:S01]  /*1880*/  VIADD R16, R16, 0x1 ;  /* 0x0000000110107836 */ /* 0x000fe20000000000 */
[----:B------:R-:W-:Y:S01]  /*1890*/  IADD3 R17, PT, PT, R17, R0, RZ ;  /* 0x0000000011117210 */ /* 0x000fe20007ffe0ff */
[----:B------:R-:W1:Y:S01]  /*18a0*/  LDCU.64 UR4, c[0x4][0x8] ;  /* 0x01000100ff0477ac */ /* 0x000e620008000a00 */
[----:B------:R-:W-:Y:S01]  /*18b0*/  MOV R6, R18 ;  /* 0x0000001200067202 */ /* 0x000fe20000000f00 */
[----:B------:R-:W-:Y:S01]  /*18c0*/  IMAD.MOV.U32 R7, RZ, RZ, R2 ;  /* 0x000000ffff077224 */ /* 0x000fe200078e0002 */
[----:B------:R-:W2:Y:S01]  /*18d0*/  LDC.64 R8, c[0x4][R8] ;  /* 0x0100000008087b82 */ /* 0x000ea20000000a00 */
[----:B------:R-:W3:Y:S01]  /*18e0*/  F2F.F64.F32 R12, R12 ;  /* 0x0000000c000c7310 */ /* 0x000ee20000201800 */
[----:B------:R4:W-:Y:S04]  /*18f0*/  STL.64 [R1+0x10], R16 ;  /* 0x0000101001007387 */ /* 0x0009e80000100a00 */
[----:B0-----:R4:W-:Y:S01]  /*1900*/  STL.64 [R1], R10 ;  /* 0x0000000a01007387 */ /* 0x0019e20000100a00 */
[----:B-1----:R-:W-:-:S03]  /*1910*/  MOV R4, UR4 ;  /* 0x0000000400047c02 */ /* 0x002fc60008000f00 */
[----:B---3--:R4:W-:Y:S01]  /*1920*/  STL.64 [R1+0x8], R12 ;  /* 0x0000080c01007387 */ /* 0x0089e20000100a00 */
[----:B------:R-:W-:-:S07]  /*1930*/  IMAD.U32 R5, RZ, RZ, UR5 ;  /* 0x00000005ff057e24 */ /* 0x000fce000f8e00ff */
[----:B------:R-:W-:-:S07]  /*1940*/  LEPC R20, `(.L_x_33) ;  /* 0x000000001014794e */ /* 0x000fce0000000000 */
[----:B--2-4-:R-:W-:Y:S05]  /*1950*/  CALL.ABS.NOINC R8 ;  /* 0x0000000008007343 */ /* 0x014fea0003c00000 */
.L_x_33:
[----:B------:R-:W-:Y:S05]  /*1960*/  BSYNC.RECONVERGENT B6 ;  /* 0x0000000000067941 */ /* 0x000fea0003800200 */
.L_x_32:
[----:B------:R-:W-:-:S07]  /*1970*/  IADD3 R19, PT, PT, R19, 0x2, RZ ;  /* 0x0000000213137810 */ /* 0x000fce0007ffe0ff */
.L_x_29:
[----:B------:R-:W0:Y:S02]  /*1980*/  LDCU UR5, c[0x0][0x398] ;  /* 0x00007300ff0577ac */ /* 0x000e240008000800 */
[----:B0-----:R-:W-:-:S04]  /*1990*/  ULOP3.LUT UR4, UR5, 0x1, URZ, 0xc0, !UPT ;  /* 0x0000000105047892 */ /* 0x001fc8000f8ec0ff */
[----:B------:R-:W-:-:S09]  /*19a0*/  UISETP.NE.U32.AND UP0, UPT, UR4, 0x1, UPT ;  /* 0x000000010400788c */ /* 0x000fd2000bf05070 */
[----:B------:R-:W-:Y:S05]  /*19b0*/  BRA.U UP0, `(.L_x_19) ;  /* 0x0000000100647547 */ /* 0x000fea000b800000 */
[----:B------:R-:W0:Y:S01]  /*19c0*/  LDC.64 R12, c[0x0][0x388] ;  /* 0x0000e200ff0c7b82 */ /* 0x000e220000000a00 */
[----:B------:R-:W-:Y:S02]  /*19d0*/  IMAD R9, R19, UR5, R28 ;  /* 0x0000000513097c24 */ /* 0x000fe4000f8e021c */
[----:B------:R-:W-:-:S05]  /*19e0*/  IMAD R8, R26, UR5, R19 ;  /* 0x000000051a087c24 */ /* 0x000fca000f8e0213 */
[----:B------:R-:W1:Y:S01]  /*19f0*/  LDC.64 R4, c[0x0][0x380] ;  /* 0x0000e000ff047b82 */ /* 0x000e620000000a00 */
[----:B0-----:R-:W-:-:S06]  /*1a00*/  IMAD.WIDE R12, R9, 0x4, R12 ;  /* 0x00000004090c7825 */ /* 0x001fcc00078e020c */
[----:B------:R-:W2:Y:S01]  /*1a10*/  LDG.E R12, desc[UR36][R12.64] ;  /* 0x000000240c0c7981 */ /* 0x000ea2000c1e1900 */
[----:B-1----:R-:W-:-:S05]  /*1a20*/  IMAD.WIDE R4, R8, 0x4, R4 ;  /* 0x0000000408047825 */ /* 0x002fca00078e0204 */
[----:B------:R-:W2:Y:S01]  /*1a30*/  LDG.E R11, desc[UR36][R4.64] ;  /* 0x00000024040b7981 */ /* 0x000ea2000c1e1900 */
[----:B------:R-:W-:Y:S01]  /*1a40*/  ISETP.NE.AND P0, PT, R24, RZ, PT ;  /* 0x000000ff1800720c */ /* 0x000fe20003f05270 */
[----:B--2---:R-:W-:-:S12]  /*1a50*/  FFMA R22, R11, R12, R22 ;  /* 0x0000000c0b167223 */ /* 0x004fd80000000016 */
[----:B------:R-:W-:Y:S05]  /*1a60*/  @P0 BRA `(.L_x_19) ;  /* 0x0000000000380947 */ /* 0x000fea0003800000 */
[----:B------:R-:W0:Y:S01]  /*1a70*/  F2F.F64.F32 R10, R11 ;  /* 0x0000000b000a7310 */ /* 0x000e220000201800 */
[----:B------:R-:W-:Y:S01]  /*1a80*/  MOV R0, 0x0 ;  /* 0x0000000000007802 */ /* 0x000fe20000000f00 */
[----:B------:R1:W-:Y:S01]  /*1a90*/  STL.64 [R1+0x10], R8 ;  /* 0x0000100801007387 */ /* 0x0003e20000100a00 */
[----:B------:R-:W2:Y:S01]  /*1aa0*/  LDCU.64 UR4, c[0x4][0x8] ;  /* 0x01000100ff0477ac */ /* 0x000ea20008000a00 */
[----:B------:R-:W-:Y:S01]  /*1ab0*/  IMAD.MOV.U32 R6, RZ, RZ, R18 ;  /* 0x000000ffff067224 */ /* 0x000fe200078e0012 */
[----:B------:R1:W3:Y:S01]  /*1ac0*/  LDC.64 R14, c[0x4][R0] ;  /* 0x01000000000e7b82 */ /* 0x0002e20000000a00 */
[----:B------:R-:W-:Y:S02]  /*1ad0*/  MOV R7, R2 ;  /* 0x0000000200077202 */ /* 0x000fe40000000f00 */
[----:B------:R-:W4:Y:S01]  /*1ae0*/  F2F.F64.F32 R12, R12 ;  /* 0x0000000c000c7310 */ /* 0x000f220000201800 */
[----:B0-----:R1:W-:Y:S01]  /*1af0*/  STL.64 [R1], R10 ;  /* 0x0000000a01007387 */ /* 0x0013e20000100a00 */
[----:B--2---:R-:W-:Y:S01]  /*1b00*/  IMAD.U32 R4, RZ, RZ, UR4 ;  /* 0x00000004ff047e24 */ /* 0x004fe2000f8e00ff */
[----:B------:R-:W-:-:S02]  /*1b10*/  MOV R5, UR5 ;  /* 0x0000000500057c02 */ /* 0x000fc40008000f00 */
[----:B----4-:R1:W-:Y:S05]  /*1b20*/  STL.64 [R1+0x8], R12 ;  /* 0x0000080c01007387 */ /* 0x0103ea0000100a00 */
[----:B------:R-:W-:-:S07]  /*1b30*/  LEPC R20, `(.L_x_19) ;  /* 0x000000001014794e */ /* 0x000fce0000000000 */
[----:B-1-3--:R-:W-:Y:S05]  /*1b40*/  CALL.ABS.NOINC R14 ;  /* 0x000000000e007343 */ /* 0x00afea0003c00000 */
.L_x_19:
[----:B------:R-:W-:Y:S05]  /*1b50*/  BSYNC.RECONVERGENT B7 ;  /* 0x0000000000077941 */ /* 0x000fea0003800200 */
.L_x_0:
[----:B------:R-:W0:Y:S01]  /*1b60*/  LDC.64 R2, c[0x0][0x390] ;  /* 0x0000e400ff027b82 */ /* 0x000e220000000a00 */
[----:B------:R-:W1:Y:S02]  /*1b70*/  LDCU UR4, c[0x0][0x398] ;  /* 0x00007300ff0477ac */ /* 0x000e640008000800 */
[----:B-1----:R-:W-:-:S04]  /*1b80*/  IMAD R5, R26, UR4, R28 ;  /* 0x000000041a057c24 */ /* 0x002fc8000f8e021c */
[----:B0-----:R-:W-:-:S05]  /*1b90*/  IMAD.WIDE R2, R5, 0x4, R2 ;  /* 0x0000000405027825 */ /* 0x001fca00078e0202 */
[----:B------:R-:W-:Y:S01]  /*1ba0*/  STG.E desc[UR36][R2.64], R22 ;  /* 0x0000001602007986 */ /* 0x000fe2000c101924 */
[----:B------:R-:W-:Y:S05]  /*1bb0*/  EXIT ;  /* 0x000000000000794d */ /* 0x000fea0003800000 */
.L_x_34:
[----:B------:R-:W-:-:S00]  /*1bc0*/  BRA `(.L_x_34) ;  /* 0xfffffffc00fc7947 */ /* 0x000fc0000383ffff */
[----:B------:R-:W-:-:S00]  /*1bd0*/  NOP ;  /* 0x0000000000007918 */ /* 0x000fc00000000000 */
        /* <DEDUP_REMOVED lines=10> */
.L_x_35:


//--------------------- .nv.global.init           --------------------------
	.section	.nv.global.init,"aw",@progbits
.nv.global.init:
	.type		$str,@object
	.size		$str,(.L_0 - $str)
$str:
        /*0000*/ 	.byte	0x25, 0x66, 0x20, 0x25, 0x66, 0x20, 0x25, 0x64, 0x20, 0x25, 0x64, 0x0a, 0x00
.L_0:


//--------------------- .nv.shared.reserved.0     --------------------------
	.section	.nv.shared.reserved.0,"aw",@nobits
	.weak		__nv_reservedSMEM_offset_0_alias
	.size		__nv_reservedSMEM_offset_0_alias, 0, 64
	.other		__nv_reservedSMEM_offset_0_alias,@"STO_CUDA_RESERVED_SHARED STV_DEFAULT"
__nv_reservedSMEM_offset_0_alias:
	.zero		0
	.zero		64


//--------------------- .nv.constant0._Z8multiplyPfS_S_i --------------------------
	.section	.nv.constant0._Z8multiplyPfS_S_i,"a",@progbits
	.sectionflags	@""
	.align	4
.nv.constant0._Z8multiplyPfS_S_i:
	.zero		924


//--------------------- SYMBOLS --------------------------

	.type		.nv.reservedSmem.offset0,@object
	.size		.nv.reservedSmem.offset0,0x4
	.type		vprintf,@function
